//
// Generated by NVIDIA NVVM Compiler
//
// Compiler Build ID: CL-36424714
// Cuda compilation tools, release 13.0, V13.0.88
// Based on NVVM 20.0.0
//

.version 9.0
.target sm_100
.address_size 64

	// .globl	_Z17compute_distancesPfS_S_im

.visible .entry _Z17compute_distancesPfS_S_im(
	.param .u64 .ptr .align 1 _Z17compute_distancesPfS_S_im_param_0,
	.param .u64 .ptr .align 1 _Z17compute_distancesPfS_S_im_param_1,
	.param .u64 .ptr .align 1 _Z17compute_distancesPfS_S_im_param_2,
	.param .u32 _Z17compute_distancesPfS_S_im_param_3,
	.param .u64 _Z17compute_distancesPfS_S_im_param_4
)
{
	.reg .pred 	%p<11>;
	.reg .b32 	%r<27>;
	.reg .b32 	%f<142>;
	.reg .b64 	%rd<47>;

	ld.param.u64 	%rd18, [_Z17compute_distancesPfS_S_im_param_0];
	ld.param.u64 	%rd19, [_Z17compute_distancesPfS_S_im_param_1];
	ld.param.u64 	%rd17, [_Z17compute_distancesPfS_S_im_param_2];
	ld.param.u32 	%r16, [_Z17compute_distancesPfS_S_im_param_3];
	ld.param.u64 	%rd20, [_Z17compute_distancesPfS_S_im_param_4];
	cvta.to.global.u64 	%rd1, %rd19;
	cvta.to.global.u64 	%rd2, %rd18;
	mov.u32 	%r17, %ctaid.x;
	mov.u32 	%r18, %ntid.x;
	mov.u32 	%r19, %tid.x;
	mad.lo.s32 	%r20, %r17, %r18, %r19;
	cvt.u64.u32 	%rd3, %r20;
	setp.le.u64 	%p1, %rd20, %rd3;
	@%p1 bra 	$L__BB0_15;
	setp.lt.s32 	%p2, %r16, 1;
	mov.f32 	%f141, 0f00000000;
	@%p2 bra 	$L__BB0_14;
	cvt.u64.u32 	%rd21, %r16;
	mul.lo.s64 	%rd4, %rd21, %rd3;
	and.b32  	%r1, %r16, 15;
	setp.lt.u32 	%p3, %r16, 16;
	mov.f32 	%f141, 0f00000000;
	mov.b32 	%r24, 0;
	@%p3 bra 	$L__BB0_5;
	and.b32  	%r24, %r16, 2147483632;
	neg.s32 	%r22, %r24;
	shl.b64 	%rd22, %rd4, 2;
	add.s64 	%rd23, %rd22, %rd2;
	add.s64 	%rd44, %rd23, 32;
	add.s64 	%rd43, %rd1, 32;
	mov.f32 	%f141, 0f00000000;
$L__BB0_4:
	.pragma "nounroll";
	ld.global.f32 	%f18, [%rd44+-32];
	ld.global.f32 	%f19, [%rd43+-32];
	sub.f32 	%f20, %f18, %f19;
	fma.rn.f32 	%f21, %f20, %f20, %f141;
	ld.global.f32 	%f22, [%rd44+-28];
	ld.global.f32 	%f23, [%rd43+-28];
	sub.f32 	%f24, %f22, %f23;
	fma.rn.f32 	%f25, %f24, %f24, %f21;
	ld.global.f32 	%f26, [%rd44+-24];
	ld.global.f32 	%f27, [%rd43+-24];
	sub.f32 	%f28, %f26, %f27;
	fma.rn.f32 	%f29, %f28, %f28, %f25;
	ld.global.f32 	%f30, [%rd44+-20];
	ld.global.f32 	%f31, [%rd43+-20];
	sub.f32 	%f32, %f30, %f31;
	fma.rn.f32 	%f33, %f32, %f32, %f29;
	ld.global.f32 	%f34, [%rd44+-16];
	ld.global.f32 	%f35, [%rd43+-16];
	sub.f32 	%f36, %f34, %f35;
	fma.rn.f32 	%f37, %f36, %f36, %f33;
	ld.global.f32 	%f38, [%rd44+-12];
	ld.global.f32 	%f39, [%rd43+-12];
	sub.f32 	%f40, %f38, %f39;
	fma.rn.f32 	%f41, %f40, %f40, %f37;
	ld.global.f32 	%f42, [%rd44+-8];
	ld.global.f32 	%f43, [%rd43+-8];
	sub.f32 	%f44, %f42, %f43;
	fma.rn.f32 	%f45, %f44, %f44, %f41;
	ld.global.f32 	%f46, [%rd44+-4];
	ld.global.f32 	%f47, [%rd43+-4];
	sub.f32 	%f48, %f46, %f47;
	fma.rn.f32 	%f49, %f48, %f48, %f45;
	ld.global.f32 	%f50, [%rd44];
	ld.global.f32 	%f51, [%rd43];
	sub.f32 	%f52, %f50, %f51;
	fma.rn.f32 	%f53, %f52, %f52, %f49;
	ld.global.f32 	%f54, [%rd44+4];
	ld.global.f32 	%f55, [%rd43+4];
	sub.f32 	%f56, %f54, %f55;
	fma.rn.f32 	%f57, %f56, %f56, %f53;
	ld.global.f32 	%f58, [%rd44+8];
	ld.global.f32 	%f59, [%rd43+8];
	sub.f32 	%f60, %f58, %f59;
	fma.rn.f32 	%f61, %f60, %f60, %f57;
	ld.global.f32 	%f62, [%rd44+12];
	ld.global.f32 	%f63, [%rd43+12];
	sub.f32 	%f64, %f62, %f63;
	fma.rn.f32 	%f65, %f64, %f64, %f61;
	ld.global.f32 	%f66, [%rd44+16];
	ld.global.f32 	%f67, [%rd43+16];
	sub.f32 	%f68, %f66, %f67;
	fma.rn.f32 	%f69, %f68, %f68, %f65;
	ld.global.f32 	%f70, [%rd44+20];
	ld.global.f32 	%f71, [%rd43+20];
	sub.f32 	%f72, %f70, %f71;
	fma.rn.f32 	%f73, %f72, %f72, %f69;
	ld.global.f32 	%f74, [%rd44+24];
	ld.global.f32 	%f75, [%rd43+24];
	sub.f32 	%f76, %f74, %f75;
	fma.rn.f32 	%f77, %f76, %f76, %f73;
	ld.global.f32 	%f78, [%rd44+28];
	ld.global.f32 	%f79, [%rd43+28];
	sub.f32 	%f80, %f78, %f79;
	fma.rn.f32 	%f141, %f80, %f80, %f77;
	add.s32 	%r22, %r22, 16;
	add.s64 	%rd44, %rd44, 64;
	add.s64 	%rd43, %rd43, 64;
	setp.ne.s32 	%p4, %r22, 0;
	@%p4 bra 	$L__BB0_4;
$L__BB0_5:
	setp.eq.s32 	%p5, %r1, 0;
	@%p5 bra 	$L__BB0_14;
	and.b32  	%r7, %r16, 7;
	setp.lt.u32 	%p6, %r1, 8;
	@%p6 bra 	$L__BB0_8;
	cvt.u64.u32 	%rd24, %r24;
	add.s64 	%rd25, %rd4, %rd24;
	shl.b64 	%rd26, %rd25, 2;
	add.s64 	%rd27, %rd2, %rd26;
	ld.global.f32 	%f82, [%rd27];
	mul.wide.u32 	%rd28, %r24, 4;
	add.s64 	%rd29, %rd1, %rd28;
	ld.global.f32 	%f83, [%rd29];
	sub.f32 	%f84, %f82, %f83;
	fma.rn.f32 	%f85, %f84, %f84, %f141;
	ld.global.f32 	%f86, [%rd27+4];
	ld.global.f32 	%f87, [%rd29+4];
	sub.f32 	%f88, %f86, %f87;
	fma.rn.f32 	%f89, %f88, %f88, %f85;
	ld.global.f32 	%f90, [%rd27+8];
	ld.global.f32 	%f91, [%rd29+8];
	sub.f32 	%f92, %f90, %f91;
	fma.rn.f32 	%f93, %f92, %f92, %f89;
	ld.global.f32 	%f94, [%rd27+12];
	ld.global.f32 	%f95, [%rd29+12];
	sub.f32 	%f96, %f94, %f95;
	fma.rn.f32 	%f97, %f96, %f96, %f93;
	ld.global.f32 	%f98, [%rd27+16];
	ld.global.f32 	%f99, [%rd29+16];
	sub.f32 	%f100, %f98, %f99;
	fma.rn.f32 	%f101, %f100, %f100, %f97;
	ld.global.f32 	%f102, [%rd27+20];
	ld.global.f32 	%f103, [%rd29+20];
	sub.f32 	%f104, %f102, %f103;
	fma.rn.f32 	%f105, %f104, %f104, %f101;
	ld.global.f32 	%f106, [%rd27+24];
	ld.global.f32 	%f107, [%rd29+24];
	sub.f32 	%f108, %f106, %f107;
	fma.rn.f32 	%f109, %f108, %f108, %f105;
	ld.global.f32 	%f110, [%rd27+28];
	ld.global.f32 	%f111, [%rd29+28];
	sub.f32 	%f112, %f110, %f111;
	fma.rn.f32 	%f141, %f112, %f112, %f109;
	add.s32 	%r24, %r24, 8;
$L__BB0_8:
	setp.eq.s32 	%p7, %r7, 0;
	@%p7 bra 	$L__BB0_14;
	and.b32  	%r10, %r16, 3;
	setp.lt.u32 	%p8, %r7, 4;
	@%p8 bra 	$L__BB0_11;
	cvt.u64.u32 	%rd30, %r24;
	add.s64 	%rd31, %rd4, %rd30;
	shl.b64 	%rd32, %rd31, 2;
	add.s64 	%rd33, %rd2, %rd32;
	ld.global.f32 	%f114, [%rd33];
	mul.wide.u32 	%rd34, %r24, 4;
	add.s64 	%rd35, %rd1, %rd34;
	ld.global.f32 	%f115, [%rd35];
	sub.f32 	%f116, %f114, %f115;
	fma.rn.f32 	%f117, %f116, %f116, %f141;
	ld.global.f32 	%f118, [%rd33+4];
	ld.global.f32 	%f119, [%rd35+4];
	sub.f32 	%f120, %f118, %f119;
	fma.rn.f32 	%f121, %f120, %f120, %f117;
	ld.global.f32 	%f122, [%rd33+8];
	ld.global.f32 	%f123, [%rd35+8];
	sub.f32 	%f124, %f122, %f123;
	fma.rn.f32 	%f125, %f124, %f124, %f121;
	ld.global.f32 	%f126, [%rd33+12];
	ld.global.f32 	%f127, [%rd35+12];
	sub.f32 	%f128, %f126, %f127;
	fma.rn.f32 	%f141, %f128, %f128, %f125;
	add.s32 	%r24, %r24, 4;
$L__BB0_11:
	setp.eq.s32 	%p9, %r10, 0;
	@%p9 bra 	$L__BB0_14;
	cvt.u64.u32 	%rd36, %r24;
	mul.wide.u32 	%rd37, %r24, 4;
	add.s64 	%rd46, %rd1, %rd37;
	add.s64 	%rd38, %rd4, %rd36;
	shl.b64 	%rd39, %rd38, 2;
	add.s64 	%rd45, %rd2, %rd39;
	neg.s32 	%r26, %r10;
$L__BB0_13:
	.pragma "nounroll";
	ld.global.f32 	%f129, [%rd45];
	ld.global.f32 	%f130, [%rd46];
	sub.f32 	%f131, %f129, %f130;
	fma.rn.f32 	%f141, %f131, %f131, %f141;
	add.s64 	%rd46, %rd46, 4;
	add.s64 	%rd45, %rd45, 4;
	add.s32 	%r26, %r26, 1;
	setp.ne.s32 	%p10, %r26, 0;
	@%p10 bra 	$L__BB0_13;
$L__BB0_14:
	sqrt.rn.f32 	%f132, %f141;
	cvta.to.global.u64 	%rd40, %rd17;
	shl.b64 	%rd41, %rd3, 2;
	add.s64 	%rd42, %rd40, %rd41;
	st.global.f32 	[%rd42], %f132;
$L__BB0_15:
	ret;

}


// ===== COMPILED SASS (sm_100) =====

	.target	sm_100

	.elftype	@"ET_EXEC"


//--------------------- .note.nv.tkinfo           --------------------------
	.section	.note.nv.tkinfo,"",@"SHT_NOTE"
	.sectionflags	@"SHF_NOTE_NV_TKINFO"
	.tkinfo
        /*0018*/ 	.word	0x00000002
        /*0030*/ 	.string	""
        /*0030*/ 	.string	"ptxas"
        /*0030*/ 	.string	"Cuda compilation tools, release 13.0, V13.0.88"
        /*0030*/ 	.string	"Build cuda_13.0.r13.0/compiler.36424714_0"
        /*0030*/ 	.string	"-arch sm_100 -m 64 "



//--------------------- .note.nv.cuinfo           --------------------------
	.section	.note.nv.cuinfo,"",@"SHT_NOTE"
	.sectionflags	@"SHF_NOTE_NV_CUINFO"
        /*0018*/ 	.short	0x0002
        /*001a*/ 	.short	0x0064
        /*001c*/ 	.short	0x0082
	.zero		2


//--------------------- .nv.info                  --------------------------
	.section	.nv.info,"",@"SHT_CUDA_INFO"
	.align	4


	//----- nvinfo : EIATTR_REGCOUNT
	.align		4
        /*0000*/ 	.byte	0x04, 0x2f
        /*0002*/ 	.short	(.L_1 - .L_0)
	.align		4
.L_0:
        /*0004*/ 	.word	index@(_Z17compute_distancesPfS_S_im)
        /*0008*/ 	.word	0x0000001e


	//----- nvinfo : EIATTR_FRAME_SIZE
	.align		4
.L_1:
        /*000c*/ 	.byte	0x04, 0x11
        /*000e*/ 	.short	(.L_3 - .L_2)
	.align		4
.L_2:
        /*0010*/ 	.word	index@($__internal_0_$__cuda_sm20_sqrt_rn_f32_slowpath)
        /*0014*/ 	.word	0x00000000


	//----- nvinfo : EIATTR_FRAME_SIZE
	.align		4
.L_3:
        /*0018*/ 	.byte	0x04, 0x11
        /*001a*/ 	.short	(.L_5 - .L_4)
	.align		4
.L_4:
        /*001c*/ 	.word	index@(_Z17compute_distancesPfS_S_im)
        /*0020*/ 	.word	0x00000000


	//----- nvinfo : EIATTR_MIN_STACK_SIZE
	.align		4
.L_5:
        /*0024*/ 	.byte	0x04, 0x12
        /*0026*/ 	.short	(.L_7 - .L_6)
	.align		4
.L_6:
        /*0028*/ 	.word	index@(_Z17compute_distancesPfS_S_im)
        /*002c*/ 	.word	0x00000000
.L_7:


//--------------------- .nv.compat                --------------------------
	.section	.nv.compat,"",@"SHT_CUDA_COMPAT_INFO"
	.align	4
        /*0000*/ 	.byte	0x02, 0x09, 0x00, 0x00, 0x02, 0x02, 0x01, 0x00, 0x02, 0x05, 0x05, 0x00, 0x03, 0x07, 0x01, 0x01
        /*0010*/ 	.byte	0x02, 0x03, 0x00, 0x00, 0x02, 0x06, 0x01, 0x00, 0x04, 0x0b, 0x08, 0x00, 0x01, 0x00, 0x00, 0x00
        /*0020*/ 	.byte	0x00, 0x00, 0x00, 0x00


//--------------------- .nv.info._Z17compute_distancesPfS_S_im --------------------------
	.section	.nv.info._Z17compute_distancesPfS_S_im,"",@"SHT_CUDA_INFO"
	.sectionflags	@""
	.align	4


	//----- nvinfo : EIATTR_CUDA_API_VERSION
	.align		4
        /*0000*/ 	.byte	0x04, 0x37
        /*0002*/ 	.short	(.L_9 - .L_8)
.L_8:
        /*0004*/ 	.word	0x00000082


	//----- nvinfo : EIATTR_KPARAM_INFO
	.align		4
.L_9:
        /*0008*/ 	.byte	0x04, 0x17
        /*000a*/ 	.short	(.L_11 - .L_10)
.L_10:
        /*000c*/ 	.word	0x00000000
        /*0010*/ 	.short	0x0004
        /*0012*/ 	.short	0x0020
        /*0014*/ 	.byte	0x00, 0xf0, 0x21, 0x00


	//----- nvinfo : EIATTR_KPARAM_INFO
	.align		4
.L_11:
        /*0018*/ 	.byte	0x04, 0x17
        /*001a*/ 	.short	(.L_13 - .L_12)
.L_12:
        /*001c*/ 	.word	0x00000000
        /*0020*/ 	.short	0x0003
        /*0022*/ 	.short	0x0018
        /*0024*/ 	.byte	0x00, 0xf0, 0x11, 0x00


	//----- nvinfo : EIATTR_KPARAM_INFO
	.align		4
.L_13:
        /*0028*/ 	.byte	0x04, 0x17
        /*002a*/ 	.short	(.L_15 - .L_14)
.L_14:
        /*002c*/ 	.word	0x00000000
        /*0030*/ 	.short	0x0002
        /*0032*/ 	.short	0x0010
        /*0034*/ 	.byte	0x00, 0xf5, 0x21, 0x00


	//----- nvinfo : EIATTR_KPARAM_INFO
	.align		4
.L_15:
        /*0038*/ 	.byte	0x04, 0x17
        /*003a*/ 	.short	(.L_17 - .L_16)
.L_16:
        /*003c*/ 	.word	0x00000000
        /*0040*/ 	.short	0x0001
        /*0042*/ 	.short	0x0008
        /*0044*/ 	.byte	0x00, 0xf5, 0x21, 0x00


	//----- nvinfo : EIATTR_KPARAM_INFO
	.align		4
.L_17:
        /*0048*/ 	.byte	0x04, 0x17
        /*004a*/ 	.short	(.L_19 - .L_18)
.L_18:
        /*004c*/ 	.word	0x00000000
        /*0050*/ 	.short	0x0000
        /*0052*/ 	.short	0x0000
        /*0054*/ 	.byte	0x00, 0xf5, 0x21, 0x00


	//----- nvinfo : EIATTR_SPARSE_MMA_MASK
	.align		4
.L_19:
        /*0058*/ 	.byte	0x03, 0x50
        /*005a*/ 	.short	0x0000


	//----- nvinfo : EIATTR_MAXREG_COUNT
	.align		4
        /*005c*/ 	.byte	0x03, 0x1b
        /*005e*/ 	.short	0x00ff


	//----- nvinfo : EIATTR_MERCURY_ISA_VERSION
	.align		4
        /*0060*/ 	.byte	0x03, 0x5f
        /*0062*/ 	.short	0x0101


	//----- nvinfo : EIATTR_VRC_CTA_INIT_COUNT
	.align		4
        /*0064*/ 	.byte	0x02, 0x4a
	.zero		1
	.zero		1


	//----- nvinfo : EIATTR_EXIT_INSTR_OFFSETS
	.align		4
        /*0068*/ 	.byte	0x04, 0x1c
        /*006a*/ 	.short	(.L_21 - .L_20)


	//   ....[0]....
.L_20:
        /*006c*/ 	.word	0x00000080


	//   ....[1]....
        /*0070*/ 	.word	0x00000e00


	//----- nvinfo : EIATTR_CRS_STACK_SIZE
	.align		4
.L_21:
        /*0074*/ 	.byte	0x04, 0x1e
        /*0076*/ 	.short	(.L_23 - .L_22)
.L_22:
        /*0078*/ 	.word	0x00000000


	//----- nvinfo : EIATTR_CBANK_PARAM_SIZE
	.align		4
.L_23:
        /*007c*/ 	.byte	0x03, 0x19
        /*007e*/ 	.short	0x0028


	//----- nvinfo : EIATTR_PARAM_CBANK
	.align		4
        /*0080*/ 	.byte	0x04, 0x0a
        /*0082*/ 	.short	(.L_25 - .L_24)
	.align		4
.L_24:
        /*0084*/ 	.word	index@(.nv.constant0._Z17compute_distancesPfS_S_im)
        /*0088*/ 	.short	0x0380
        /*008a*/ 	.short	0x0028


	//----- nvinfo : EIATTR_SW_WAR
	.align		4
.L_25:
        /*008c*/ 	.byte	0x04, 0x36
        /*008e*/ 	.short	(.L_27 - .L_26)
.L_26:
        /*0090*/ 	.word	0x00000008
.L_27:


//--------------------- .nv.callgraph             --------------------------
	.section	.nv.callgraph,"",@"SHT_CUDA_CALLGRAPH"
	.align	4
	.sectionentsize	8
	.align		4
        /*0000*/ 	.word	0x00000000
	.align		4
        /*0004*/ 	.word	0xffffffff
	.align		4
        /*0008*/ 	.word	0x00000000
	.align		4
        /*000c*/ 	.word	0xfffffffe
	.align		4
        /*0010*/ 	.word	0x00000000
	.align		4
        /*0014*/ 	.word	0xfffffffd
	.align		4
        /*0018*/ 	.word	0x00000000
	.align		4
        /*001c*/ 	.word	0xfffffffc


//--------------------- .text._Z17compute_distancesPfS_S_im --------------------------
	.section	.text._Z17compute_distancesPfS_S_im,"ax",@progbits
	.align	128
        .global         _Z17compute_distancesPfS_S_im
        .type           _Z17compute_distancesPfS_S_im,@function
        .size           _Z17compute_distancesPfS_S_im,(.L_x_11 - _Z17compute_distancesPfS_S_im)
        .other          _Z17compute_distancesPfS_S_im,@"STO_CUDA_ENTRY STV_DEFAULT"
_Z17compute_distancesPfS_S_im:
.text._Z17compute_distancesPfS_S_im:
[----:B------:R-:W-:Y:S01]  /*0000*/  LDC R1, c[0x0][0x37c] ;  /* 0x0000df00ff017b82 */ /* 0x000fe20000000800 */
[----:B------:R-:W0:Y:S07]  /*0010*/  S2R R3, SR_TID.X ;  /* 0x0000000000037919 */ /* 0x000e2e0000002100 */
[----:B------:R-:W0:Y:S01]  /*0020*/  S2UR UR4, SR_CTAID.X ;  /* 0x00000000000479c3 */ /* 0x000e220000002500 */
[----:B------:R-:W1:Y:S07]  /*0030*/  LDCU.64 UR6, c[0x0][0x3a0] ;  /* 0x00007400ff0677ac */ /* 0x000e6e0008000a00 */
[----:B------:R-:W0:Y:S02]  /*0040*/  LDC R8, c[0x0][0x360] ;  /* 0x0000d800ff087b82 */ /* 0x000e240000000800 */
[----:B0-----:R-:W-:-:S05]  /*0050*/  IMAD R8, R8, UR4, R3 ;  /* 0x0000000408087c24 */ /* 0x001fca000f8e0203 */
[----:B-1----:R-:W-:-:S04]  /*0060*/  ISETP.GE.U32.AND P0, PT, R8, UR6, PT ;  /* 0x0000000608007c0c */ /* 0x002fc8000bf06070 */
[----:B------:R-:W-:-:S13]  /*0070*/  ISETP.GE.U32.AND.EX P0, PT, RZ, UR7, PT, P0 ;  /* 0x00000007ff007c0c */ /* 0x000fda000bf06100 */
[----:B------:R-:W-:Y:S05]  /*0080*/  @P0 EXIT ;  /* 0x000000000000094d */ /* 0x000fea0003800000 */
[----:B------:R-:W0:Y:S01]  /*0090*/  LDCU UR6, c[0x0][0x398] ;  /* 0x00007300ff0677ac */ /* 0x000e220008000800 */
[----:B------:R-:W-:Y:S01]  /*00a0*/  HFMA2 R14, -RZ, RZ, 0, 0 ;  /* 0x00000000ff0e7431 */ /* 0x000fe200000001ff */
[----:B------:R-:W1:Y:S01]  /*00b0*/  LDCU.64 UR10, c[0x0][0x358] ;  /* 0x00006b00ff0a77ac */ /* 0x000e620008000a00 */
[----:B0-----:R-:W-:-:S09]  /*00c0*/  UISETP.GE.AND UP0, UPT, UR6, 0x1, UPT ;  /* 0x000000010600788c */ /* 0x001fd2000bf06270 */
[----:B-1----:R-:W-:Y:S05]  /*00d0*/  BRA.U !UP0, `(.L_x_0) ;  /* 0x0000000d08007547 */ /* 0x002fea000b800000 */
[----:B------:R-:W-:Y:S02]  /*00e0*/  UISETP.GE.U32.AND UP1, UPT, UR6, 0x10, UPT ;  /* 0x000000100600788c */ /* 0x000fe4000bf26070 */
[----:B------:R-:W-:Y:S01]  /*00f0*/  IMAD.WIDE.U32 R4, R8, UR6, RZ ;  /* 0x0000000608047c25 */ /* 0x000fe2000f8e00ff */
[----:B------:R-:W-:Y:S01]  /*0100*/  UMOV UR4, URZ ;  /* 0x000000ff00047c82 */ /* 0x000fe20008000000 */
[----:B------:R-:W-:Y:S01]  /*0110*/  ULOP3.LUT UR7, UR6, 0xf, URZ, 0xc0, !UPT ;  /* 0x0000000f06077892 */ /* 0x000fe2000f8ec0ff */
[----:B------:R-:W-:Y:S02]  /*0120*/  MOV R14, RZ ;  /* 0x000000ff000e7202 */ /* 0x000fe40000000f00 */
[----:B------:R-:W-:Y:S01]  /*0130*/  MOV R9, RZ ;  /* 0x000000ff00097202 */ /* 0x000fe20000000f00 */
[----:B------:R-:W-:Y:S01]  /*0140*/  UISETP.NE.AND UP0, UPT, UR7, URZ, UPT ;  /* 0x000000ff0700728c */ /* 0x000fe2000bf05270 */
[----:B------:R-:W-:Y:S01]  /*0150*/  IADD3 R11, PT, PT, R5, UR4, RZ ;  /* 0x00000004050b7c10 */ /* 0x000fe2000fffe0ff */
[----:B------:R-:W-:Y:S09]  /*0160*/  BRA.U !UP1, `(.L_x_1) ;  /* 0x0000000509507547 */ /* 0x000ff2000b800000 */
[----:B------:R-:W0:Y:S01]  /*0170*/  LDCU.128 UR12, c[0x0][0x380] ;  /* 0x00007000ff0c77ac */ /* 0x000e220008000c00 */
[----:B------:R-:W-:Y:S01]  /*0180*/  MOV R14, RZ ;  /* 0x000000ff000e7202 */ /* 0x000fe20000000f00 */
[----:B------:R-:W-:-:S04]  /*0190*/  ULOP3.LUT UR8, UR6, 0x7ffffff0, URZ, 0xc0, !UPT ;  /* 0x7ffffff006087892 */ /* 0x000fc8000f8ec0ff */
[----:B------:R-:W-:Y:S02]  /*01a0*/  UIADD3 UR9, UPT, UPT, -UR8, URZ, URZ ;  /* 0x000000ff08097290 */ /* 0x000fe4000fffe1ff */
[----:B------:R-:W-:Y:S01]  /*01b0*/  MOV R9, UR8 ;  /* 0x0000000800097c02 */ /* 0x000fe20008000f00 */
[----:B0-----:R-:W-:Y:S01]  /*01c0*/  UIADD3 UR4, UP1, UPT, UR14, 0x20, URZ ;  /* 0x000000200e047890 */ /* 0x001fe2000ff3e0ff */
[----:B------:R-:W-:-:S03]  /*01d0*/  LEA R2, P0, R4, UR12, 0x2 ;  /* 0x0000000c04027c11 */ /* 0x000fc6000f8010ff */
[----:B------:R-:W-:Y:S01]  /*01e0*/  UIADD3.X UR5, UPT, UPT, URZ, UR15, URZ, UP1, !UPT ;  /* 0x0000000fff057290 */ /* 0x000fe20008ffe4ff */
[----:B------:R-:W-:Y:S02]  /*01f0*/  LEA.HI.X R3, R4, UR13, R11, 0x2, P0 ;  /* 0x0000000d04037c11 */ /* 0x000fe400080f140b */
[----:B------:R-:W-:Y:S02]  /*0200*/  IADD3 R2, P0, PT, R2, 0x20, RZ ;  /* 0x0000002002027810 */ /* 0x000fe40007f1e0ff */
[----:B------:R-:W-:Y:S02]  /*0210*/  MOV R6, UR4 ;  /* 0x0000000400067c02 */ /* 0x000fe40008000f00 */
[----:B------:R-:W-:Y:S02]  /*0220*/  IADD3.X R3, PT, PT, RZ, R3, RZ, P0, !PT ;  /* 0x00000003ff037210 */ /* 0x000fe400007fe4ff */
[----:B------:R-:W-:-:S07]  /*0230*/  MOV R7, UR5 ;  /* 0x0000000500077c02 */ /* 0x000fce0008000f00 */
.L_x_2:
[----:B------:R-:W2:Y:S04]  /*0240*/  LDG.E R19, desc[UR10][R2.64+-0x20] ;  /* 0xffffe00a02137981 */ /* 0x000ea8000c1e1900 */
[----:B------:R-:W2:Y:S04]  /*0250*/  LDG.E R22, desc[UR10][R6.64+-0x20] ;  /* 0xffffe00a06167981 */ /* 0x000ea8000c1e1900 */
[----:B------:R-:W3:Y:S04]  /*0260*/  LDG.E R24, desc[UR10][R2.64+-0x1c] ;  /* 0xffffe40a02187981 */ /* 0x000ee8000c1e1900 */
[----:B------:R-:W3:Y:S04]  /*0270*/  LDG.E R27, desc[UR10][R6.64+-0x1c] ;  /* 0xffffe40a061b7981 */ /* 0x000ee8000c1e1900 */
[----:B------:R-:W4:Y:S04]  /*0280*/  LDG.E R16, desc[UR10][R2.64+-0x18] ;  /* 0xffffe80a02107981 */ /* 0x000f28000c1e1900 */
[----:B------:R-:W4:Y:S04]  /*0290*/  LDG.E R21, desc[UR10][R6.64+-0x18] ;  /* 0xffffe80a06157981 */ /* 0x000f28000c1e1900 */
[----:B------:R-:W5:Y:S04]  /*02a0*/  LDG.E R18, desc[UR10][R2.64+-0x14] ;  /* 0xffffec0a02127981 */ /* 0x000f68000c1e1900 */
        /* <DEDUP_REMOVED lines=8> */
[----:B------:R-:W5:Y:S01]  /*0330*/  LDG.E R17, desc[UR10][R6.64+-0x4] ;  /* 0xfffffc0a06117981 */ /* 0x000f62000c1e1900 */
[----:B--2---:R-:W-:-:S04]  /*0340*/  FADD R19, R19, -R22 ;  /* 0x8000001613137221 */ /* 0x004fc80000000000 */
[----:B------:R-:W-:Y:S02]  /*0350*/  FFMA R22, R19, R19, R14 ;  /* 0x0000001313167223 */ /* 0x000fe4000000000e */
[----:B------:R-:W2:Y:S01]  /*0360*/  LDG.E R14, desc[UR10][R2.64] ;  /* 0x0000000a020e7981 */ /* 0x000ea2000c1e1900 */
[----:B---3--:R-:W-:-:S03]  /*0370*/  FADD R27, R24, -R27 ;  /* 0x8000001b181b7221 */ /* 0x008fc60000000000 */
[----:B------:R-:W2:Y:S01]  /*0380*/  LDG.E R19, desc[UR10][R6.64] ;  /* 0x0000000a06137981 */ /* 0x000ea2000c1e1900 */
[----:B------:R-:W-:Y:S01]  /*0390*/  FFMA R22, R27, R27, R22 ;  /* 0x0000001b1b167223 */ /* 0x000fe20000000016 */
[----:B----4-:R-:W-:Y:S02]  /*03a0*/  FADD R27, R16, -R21 ;  /* 0x80000015101b7221 */ /* 0x010fe40000000000 */
[----:B------:R-:W3:Y:S02]  /*03b0*/  LDG.E R16, desc[UR10][R2.64+0x4] ;  /* 0x0000040a02107981 */ /* 0x000ee4000c1e1900 */
[----:B------:R-:W-:Y:S02]  /*03c0*/  FFMA R22, R27, R27, R22 ;  /* 0x0000001b1b167223 */ /* 0x000fe40000000016 */
[----:B------:R-:W3:Y:S01]  /*03d0*/  LDG.E R21, desc[UR10][R6.64+0x4] ;  /* 0x0000040a06157981 */ /* 0x000ee2000c1e1900 */
[----:B-----5:R-:W-:-:S03]  /*03e0*/  FADD R27, R18, -R23 ;  /* 0x80000017121b7221 */ /* 0x020fc60000000000 */
[----:B------:R-:W4:Y:S01]  /*03f0*/  LDG.E R23, desc[UR10][R2.64+0x8] ;  /* 0x0000080a02177981 */ /* 0x000f22000c1e1900 */
[----:B------:R-:W-:-:S03]  /*0400*/  FFMA R22, R27, R27, R22 ;  /* 0x0000001b1b167223 */ /* 0x000fc60000000016 */
[----:B------:R-:W4:Y:S01]  /*0410*/  LDG.E R18, desc[UR10][R6.64+0x8] ;  /* 0x0000080a06127981 */ /* 0x000f22000c1e1900 */
[----:B------:R-:W-:-:S03]  /*0420*/  FADD R27, R20, -R25 ;  /* 0x80000019141b7221 */ /* 0x000fc60000000000 */
[----:B------:R-:W5:Y:S01]  /*0430*/  LDG.E R25, desc[UR10][R2.64+0xc] ;  /* 0x00000c0a02197981 */ /* 0x000f62000c1e1900 */
[----:B------:R-:W-:-:S03]  /*0440*/  FFMA R22, R27, R27, R22 ;  /* 0x0000001b1b167223 */ /* 0x000fc60000000016 */
[----:B------:R-:W5:Y:S01]  /*0450*/  LDG.E R20, desc[UR10][R6.64+0xc] ;  /* 0x00000c0a06147981 */ /* 0x000f62000c1e1900 */
        /* <DEDUP_REMOVED lines=9> */
[----:B------:R-:W5:Y:S04]  /*04f0*/  LDG.E R17, desc[UR10][R2.64+0x18] ;  /* 0x0000180a02117981 */ /* 0x000f68000c1e1900 */
[----:B------:R-:W5:Y:S01]  /*0500*/  LDG.E R12, desc[UR10][R6.64+0x18] ;  /* 0x0000180a060c7981 */ /* 0x000f62000c1e1900 */
[----:B------:R-:W-:-:S03]  /*0510*/  FFMA R24, R27, R27, R22 ;  /* 0x0000001b1b187223 */ /* 0x000fc60000000016 */
[----:B------:R0:W5:Y:S04]  /*0520*/  LDG.E R22, desc[UR10][R2.64+0x1c] ;  /* 0x00001c0a02167981 */ /* 0x000168000c1e1900 */
[----:B------:R1:W5:Y:S01]  /*0530*/  LDG.E R27, desc[UR10][R6.64+0x1c] ;  /* 0x00001c0a061b7981 */ /* 0x000362000c1e1900 */
[----:B------:R-:W-:-:S04]  /*0540*/  UIADD3 UR9, UPT, UPT, UR9, 0x10, URZ ;  /* 0x0000001009097890 */ /* 0x000fc8000fffe0ff */
[----:B------:R-:W-:Y:S01]  /*0550*/  UISETP.NE.AND UP1, UPT, UR9, URZ, UPT ;  /* 0x000000ff0900728c */ /* 0x000fe2000bf25270 */
[----:B0-----:R-:W-:Y:S02]  /*0560*/  IADD3 R2, P0, PT, R2, 0x40, RZ ;  /* 0x0000004002027810 */ /* 0x001fe40007f1e0ff */
[----:B-1----:R-:W-:Y:S02]  /*0570*/  IADD3 R6, P1, PT, R6, 0x40, RZ ;  /* 0x0000004006067810 */ /* 0x002fe40007f3e0ff */
[----:B------:R-:W-:Y:S02]  /*0580*/  IADD3.X R3, PT, PT, RZ, R3, RZ, P0, !PT ;  /* 0x00000003ff037210 */ /* 0x000fe400007fe4ff */
[----:B------:R-:W-:Y:S01]  /*0590*/  IADD3.X R7, PT, PT, RZ, R7, RZ, P1, !PT ;  /* 0x00000007ff077210 */ /* 0x000fe20000ffe4ff */
[----:B--2---:R-:W-:-:S04]  /*05a0*/  FADD R19, R14, -R19 ;  /* 0x800000130e137221 */ /* 0x004fc80000000000 */
[----:B------:R-:W-:Y:S01]  /*05b0*/  FFMA R24, R19, R19, R24 ;  /* 0x0000001313187223 */ /* 0x000fe20000000018 */
[----:B---3--:R-:W-:-:S04]  /*05c0*/  FADD R21, R16, -R21 ;  /* 0x8000001510157221 */ /* 0x008fc80000000000 */
[----:B------:R-:W-:Y:S01]  /*05d0*/  FFMA R24, R21, R21, R24 ;  /* 0x0000001515187223 */ /* 0x000fe20000000018 */
[----:B----4-:R-:W-:-:S04]  /*05e0*/  FADD R23, R23, -R18 ;  /* 0x8000001217177221 */ /* 0x010fc80000000000 */
[----:B------:R-:W-:Y:S01]  /*05f0*/  FFMA R24, R23, R23, R24 ;  /* 0x0000001717187223 */ /* 0x000fe20000000018 */
[----:B-----5:R-:W-:-:S04]  /*0600*/  FADD R25, R25, -R20 ;  /* 0x8000001419197221 */ /* 0x020fc80000000000 */
[----:B------:R-:W-:Y:S01]  /*0610*/  FFMA R24, R25, R25, R24 ;  /* 0x0000001919187223 */ /* 0x000fe20000000018 */
[----:B------:R-:W-:-:S04]  /*0620*/  FADD R13, R0, -R13 ;  /* 0x8000000d000d7221 */ /* 0x000fc80000000000 */
[----:B------:R-:W-:Y:S01]  /*0630*/  FFMA R24, R13, R13, R24 ;  /* 0x0000000d0d187223 */ /* 0x000fe20000000018 */
[----:B------:R-:W-:-:S04]  /*0640*/  FADD R15, R15, -R10 ;  /* 0x8000000a0f0f7221 */ /* 0x000fc80000000000 */
[----:B------:R-:W-:Y:S01]  /*0650*/  FFMA R24, R15, R15, R24 ;  /* 0x0000000f0f187223 */ /* 0x000fe20000000018 */
[----:B------:R-:W-:-:S04]  /*0660*/  FADD R17, R17, -R12 ;  /* 0x8000000c11117221 */ /* 0x000fc80000000000 */
[----:B------:R-:W-:Y:S01]  /*0670*/  FFMA R24, R17, R17, R24 ;  /* 0x0000001111187223 */ /* 0x000fe20000000018 */
[----:B------:R-:W-:-:S04]  /*0680*/  FADD R27, R22, -R27 ;  /* 0x8000001b161b7221 */ /* 0x000fc80000000000 */
[----:B------:R-:W-:Y:S01]  /*0690*/  FFMA R14, R27, R27, R24 ;  /* 0x0000001b1b0e7223 */ /* 0x000fe20000000018 */
[----:B------:R-:W-:Y:S06]  /*06a0*/  BRA.U UP1, `(.L_x_2) ;  /* 0xfffffff901e47547 */ /* 0x000fec000b83ffff */
.L_x_1:
[----:B------:R-:W-:Y:S05]  /*06b0*/  BRA.U !UP0, `(.L_x_0) ;  /* 0x0000000508887547 */ /* 0x000fea000b800000 */
[----:B------:R-:W-:Y:S02]  /*06c0*/  UISETP.GE.U32.AND UP0, UPT, UR7, 0x8, UPT ;  /* 0x000000080700788c */ /* 0x000fe4000bf06070 */
[----:B------:R-:W-:-:S04]  /*06d0*/  ULOP3.LUT UR5, UR6, 0x7, URZ, 0xc0, !UPT ;  /* 0x0000000706057892 */ /* 0x000fc8000f8ec0ff */
[----:B------:R-:W-:-:S03]  /*06e0*/  UISETP.NE.AND UP1, UPT, UR5, URZ, UPT ;  /* 0x000000ff0500728c */ /* 0x000fc6000bf25270 */
[----:B------:R-:W-:Y:S08]  /*06f0*/  BRA.U !UP0, `(.L_x_3) ;  /* 0x0000000108a07547 */ /* 0x000ff0000b800000 */
[----:B------:R-:W0:Y:S01]  /*0700*/  LDC.64 R2, c[0x0][0x388] ;  /* 0x0000e200ff027b82 */ /* 0x000e220000000a00 */
[----:B------:R-:W1:Y:S01]  /*0710*/  LDCU.64 UR8, c[0x0][0x380] ;  /* 0x00007000ff0877ac */ /* 0x000e620008000a00 */
[----:B------:R-:W-:-:S04]  /*0720*/  IADD3 R0, P0, PT, R9, R4, RZ ;  /* 0x0000000409007210 */ /* 0x000fc80007f1e0ff */
[----:B------:R-:W-:Y:S02]  /*0730*/  IADD3.X R7, PT, PT, RZ, R11, RZ, P0, !PT ;  /* 0x0000000bff077210 */ /* 0x000fe400007fe4ff */
[----:B-1----:R-:W-:-:S04]  /*0740*/  LEA R6, P0, R0, UR8, 0x2 ;  /* 0x0000000800067c11 */ /* 0x002fc8000f8010ff */
[----:B------:R-:W-:Y:S01]  /*0750*/  LEA.HI.X R7, R0, UR9, R7, 0x2, P0 ;  /* 0x0000000900077c11 */ /* 0x000fe200080f1407 */
[----:B0-----:R-:W-:-:S04]  /*0760*/  IMAD.WIDE.U32 R2, R9, 0x4, R2 ;  /* 0x0000000409027825 */ /* 0x001fc800078e0002 */
        /* <DEDUP_REMOVED lines=16> */
[----:B------:R-:W-:Y:S01]  /*0870*/  IADD3 R9, PT, PT, R9, 0x8, RZ ;  /* 0x0000000809097810 */ /* 0x000fe20007ffe0ff */
        /* <DEDUP_REMOVED lines=15> */
[----:B------:R-:W-:-:S07]  /*0970*/  FFMA R14, R23, R23, R14 ;  /* 0x00000017170e7223 */ /* 0x000fce000000000e */
.L_x_3:
        /* <DEDUP_REMOVED lines=28> */
[----:B------:R-:W-:-:S07]  /*0b40*/  FFMA R14, R16, R16, R13 ;  /* 0x00000010100e7223 */ /* 0x000fce000000000d */
.L_x_4:
[----:B------:R-:W-:Y:S05]  /*0b50*/  BRA.U !UP1, `(.L_x_0) ;  /* 0x0000000109607547 */ /* 0x000fea000b800000 */
[----:B------:R-:W0:Y:S01]  /*0b60*/  LDC.64 R2, c[0x0][0x388] ;  /* 0x0000e200ff027b82 */ /* 0x000e220000000a00 */
[----:B------:R-:W1:Y:S01]  /*0b70*/  LDCU.64 UR6, c[0x0][0x380] ;  /* 0x00007000ff0677ac */ /* 0x000e620008000a00 */
[C---:B------:R-:W-:Y:S01]  /*0b80*/  IADD3 R4, P0, PT, R9.reuse, R4, RZ ;  /* 0x0000000409047210 */ /* 0x040fe20007f1e0ff */
[----:B------:R-:W-:Y:S01]  /*0b90*/  UIADD3 UR4, UPT, UPT, -UR4, URZ, URZ ;  /* 0x000000ff04047290 */ /* 0x000fe2000fffe1ff */
[----:B0-----:R-:W-:Y:S02]  /*0ba0*/  IMAD.WIDE.U32 R2, R9, 0x4, R2 ;  /* 0x0000000409027825 */ /* 0x001fe400078e0002 */
[----:B------:R-:W-:Y:S02]  /*0bb0*/  IADD3.X R9, PT, PT, RZ, R11, RZ, P0, !PT ;  /* 0x0000000bff097210 */ /* 0x000fe400007fe4ff */
[----:B-1----:R-:W-:Y:S02]  /*0bc0*/  LEA R6, P0, R4, UR6, 0x2 ;  /* 0x0000000604067c11 */ /* 0x002fe4000f8010ff */
[----:B------:R-:W-:-:S02]  /*0bd0*/  MOV R11, R3 ;  /* 0x00000003000b7202 */ /* 0x000fc40000000f00 */
[----:B------:R-:W-:Y:S02]  /*0be0*/  LEA.HI.X R9, R4, UR7, R9, 0x2, P0 ;  /* 0x0000000704097c11 */ /* 0x000fe400080f1409 */
[----:B------:R-:W-:-:S07]  /*0bf0*/  MOV R4, R2 ;  /* 0x0000000200047202 */ /* 0x000fce0000000f00 */
.L_x_5:
[----:B------:R-:W-:Y:S02]  /*0c00*/  MOV R5, R11 ;  /* 0x0000000b00057202 */ /* 0x000fe40000000f00 */
[----:B------:R-:W-:Y:S02]  /*0c10*/  MOV R2, R6 ;  /* 0x0000000600027202 */ /* 0x000fe40000000f00 */
[----:B------:R-:W-:Y:S02]  /*0c20*/  MOV R3, R9 ;  /* 0x0000000900037202 */ /* 0x000fe40000000f00 */
[----:B------:R0:W2:Y:S04]  /*0c30*/  LDG.E R5, desc[UR10][R4.64] ;  /* 0x0000000a04057981 */ /* 0x0000a8000c1e1900 */
[----:B------:R-:W2:Y:S01]  /*0c40*/  LDG.E R0, desc[UR10][R2.64] ;  /* 0x0000000a02007981 */ /* 0x000ea2000c1e1900 */
[----:B------:R-:W-:-:S04]  /*0c50*/  UIADD3 UR4, UPT, UPT, UR4, 0x1, URZ ;  /* 0x0000000104047890 */ /* 0x000fc8000fffe0ff */
[----:B------:R-:W-:Y:S01]  /*0c60*/  UISETP.NE.AND UP0, UPT, UR4, URZ, UPT ;  /* 0x000000ff0400728c */ /* 0x000fe2000bf05270 */
[----:B0-----:R-:W-:Y:S02]  /*0c70*/  IADD3 R4, P0, PT, R4, 0x4, RZ ;  /* 0x0000000404047810 */ /* 0x001fe40007f1e0ff */
[----:B------:R-:W-:Y:S02]  /*0c80*/  IADD3 R6, P1, PT, R6, 0x4, RZ ;  /* 0x0000000406067810 */ /* 0x000fe40007f3e0ff */
[----:B------:R-:W-:Y:S02]  /*0c90*/  IADD3.X R11, PT, PT, RZ, R11, RZ, P0, !PT ;  /* 0x0000000bff0b7210 */ /* 0x000fe400007fe4ff */
[----:B------:R-:W-:Y:S01]  /*0ca0*/  IADD3.X R9, PT, PT, RZ, R9, RZ, P1, !PT ;  /* 0x00000009ff097210 */ /* 0x000fe20000ffe4ff */
[----:B--2---:R-:W-:-:S04]  /*0cb0*/  FADD R7, R0, -R5 ;  /* 0x8000000500077221 */ /* 0x004fc80000000000 */
[----:B------:R-:W-:Y:S01]  /*0cc0*/  FFMA R14, R7, R7, R14 ;  /* 0x00000007070e7223 */ /* 0x000fe2000000000e */
[----:B------:R-:W-:Y:S06]  /*0cd0*/  BRA.U UP0, `(.L_x_5) ;  /* 0xfffffffd00c87547 */ /* 0x000fec000b83ffff */
.L_x_0:
[----:B------:R-:W-:Y:S01]  /*0ce0*/  IADD3 R0, PT, PT, R14, -0xd000000, RZ ;  /* 0xf30000000e007810 */ /* 0x000fe20007ffe0ff */
[----:B------:R0:W1:Y:S01]  /*0cf0*/  MUFU.RSQ R3, R14 ;  /* 0x0000000e00037308 */ /* 0x0000620000001400 */
[----:B------:R-:W-:Y:S02]  /*0d00*/  BSSY.RECONVERGENT B0, `(.L_x_6) ;  /* 0x000000b000007945 */ /* 0x000fe40003800200 */
[----:B------:R-:W-:-:S13]  /*0d10*/  ISETP.GT.U32.AND P0, PT, R0, 0x727fffff, PT ;  /* 0x727fffff0000780c */ /* 0x000fda0003f04070 */
[----:B0-----:R-:W-:Y:S05]  /*0d20*/  @!P0 BRA `(.L_x_7) ;  /* 0x0000000000108947 */ /* 0x001fea0003800000 */
[----:B------:R-:W-:Y:S02]  /*0d30*/  MOV R0, R14 ;  /* 0x0000000e00007202 */ /* 0x000fe40000000f00 */
[----:B------:R-:W-:-:S07]  /*0d40*/  MOV R7, 0xd60 ;  /* 0x00000d6000077802 */ /* 0x000fce0000000f00 */
[----:B-1----:R-:W-:Y:S05]  /*0d50*/  CALL.REL.NOINC `($__internal_0_$__cuda_sm20_sqrt_rn_f32_slowpath) ;  /* 0x00000000002c7944 */ /* 0x002fea0003c00000 */
[----:B------:R-:W-:Y:S05]  /*0d60*/  BRA `(.L_x_8) ;  /* 0x0000000000107947 */ /* 0x000fea0003800000 */
.L_x_7:
[C---:B-1----:R-:W-:Y:S01]  /*0d70*/  FMUL.FTZ R5, R3.reuse, R14 ;  /* 0x0000000e03057220 */ /* 0x042fe20000410000 */
[----:B------:R-:W-:-:S03]  /*0d80*/  FMUL.FTZ R0, R3, 0.5 ;  /* 0x3f00000003007820 */ /* 0x000fc60000410000 */
[----:B------:R-:W-:-:S04]  /*0d90*/  FFMA R14, -R5, R5, R14 ;  /* 0x00000005050e7223 */ /* 0x000fc8000000010e */
[----:B------:R-:W-:-:S07]  /*0da0*/  FFMA R5, R14, R0, R5 ;  /* 0x000000000e057223 */ /* 0x000fce0000000005 */
.L_x_8:
[----:B------:R-:W-:Y:S05]  /*0db0*/  BSYNC.RECONVERGENT B0 ;  /* 0x0000000000007941 */ /* 0x000fea0003800200 */
.L_x_6:
[----:B------:R-:W0:Y:S02]  /*0dc0*/  LDCU.64 UR4, c[0x0][0x390] ;  /* 0x00007200ff0477ac */ /* 0x000e240008000a00 */
[----:B0-----:R-:W-:-:S04]  /*0dd0*/  LEA R2, P0, R8, UR4, 0x2 ;  /* 0x0000000408027c11 */ /* 0x001fc8000f8010ff */
[----:B------:R-:W-:-:S05]  /*0de0*/  LEA.HI.X R3, R8, UR5, RZ, 0x2, P0 ;  /* 0x0000000508037c11 */ /* 0x000fca00080f14ff */
[----:B------:R-:W-:Y:S01]  /*0df0*/  STG.E desc[UR10][R2.64], R5 ;  /* 0x0000000502007986 */ /* 0x000fe2000c10190a */
[----:B------:R-:W-:Y:S05]  /*0e00*/  EXIT ;  /* 0x000000000000794d */ /* 0x000fea0003800000 */
        .weak           $__internal_0_$__cuda_sm20_sqrt_rn_f32_slowpath
        .type           $__internal_0_$__cuda_sm20_sqrt_rn_f32_slowpath,@function
        .size           $__internal_0_$__cuda_sm20_sqrt_rn_f32_slowpath,(.L_x_11 - $__internal_0_$__cuda_sm20_sqrt_rn_f32_slowpath)
$__internal_0_$__cuda_sm20_sqrt_rn_f32_slowpath:
[----:B------:R-:W-:-:S13]  /*0e10*/  LOP3.LUT P0, RZ, R0, 0x7fffffff, RZ, 0xc0, !PT ;  /* 0x7fffffff00ff7812 */ /* 0x000fda000780c0ff */
[----:B------:R-:W-:Y:S01]  /*0e20*/  @!P0 MOV R2, R0 ;  /* 0x0000000000028202 */ /* 0x000fe20000000f00 */
[----:B------:R-:W-:Y:S06]  /*0e30*/  @!P0 BRA `(.L_x_9) ;  /* 0x0000000000408947 */ /* 0x000fec0003800000 */
[----:B------:R-:W-:-:S13]  /*0e40*/  FSETP.GEU.FTZ.AND P0, PT, R0, RZ, PT ;  /* 0x000000ff0000720b */ /* 0x000fda0003f1e000 */
[----:B------:R-:W-:Y:S01]  /*0e50*/  @!P0 MOV R2, 0x7fffffff ;  /* 0x7fffffff00028802 */ /* 0x000fe20000000f00 */
[----:B------:R-:W-:Y:S06]  /*0e60*/  @!P0 BRA `(.L_x_9) ;  /* 0x0000000000348947 */ /* 0x000fec0003800000 */
[----:B------:R-:W-:-:S13]  /*0e70*/  FSETP.GTU.FTZ.AND P0, PT, |R0|, +INF , PT ;  /* 0x7f8000000000780b */ /* 0x000fda0003f1c200 */
[----:B------:R-:W-:Y:S01]  /*0e80*/  @P0 FADD.FTZ R2, R0, 1 ;  /* 0x3f80000000020421 */ /* 0x000fe20000010000 */
[----:B------:R-:W-:Y:S06]  /*0e90*/  @P0 BRA `(.L_x_9) ;  /* 0x0000000000280947 */ /* 0x000fec0003800000 */
[----:B------:R-:W-:-:S13]  /*0ea0*/  FSETP.NEU.FTZ.AND P0, PT, |R0|, +INF , PT ;  /* 0x7f8000000000780b */ /* 0x000fda0003f1d200 */
[----:B------:R-:W-:-:S04]  /*0eb0*/  @P0 FFMA R3, R0, 1.84467440737095516160e+19, RZ ;  /* 0x5f80000000030823 */ /* 0x000fc800000000ff */
[----:B------:R-:W0:Y:S02]  /*0ec0*/  @P0 MUFU.RSQ R2, R3 ;  /* 0x0000000300020308 */ /* 0x000e240000001400 */
[----:B0-----:R-:W-:Y:S01]  /*0ed0*/  @P0 FMUL.FTZ R4, R3, R2 ;  /* 0x0000000203040220 */ /* 0x001fe20000410000 */
[----:B------:R-:W-:Y:S01]  /*0ee0*/  @P0 FMUL.FTZ R6, R2, 0.5 ;  /* 0x3f00000002060820 */ /* 0x000fe20000410000 */
[----:B------:R-:W-:Y:S02]  /*0ef0*/  @!P0 MOV R2, R0 ;  /* 0x0000000000028202 */ /* 0x000fe40000000f00 */
[----:B------:R-:W-:-:S04]  /*0f00*/  @P0 FADD.FTZ R5, -R4, -RZ ;  /* 0x800000ff04050221 */ /* 0x000fc80000010100 */
[----:B------:R-:W-:-:S04]  /*0f10*/  @P0 FFMA R5, R4, R5, R3 ;  /* 0x0000000504050223 */ /* 0x000fc80000000003 */
[----:B------:R-:W-:-:S04]  /*0f20*/  @P0 FFMA R5, R5, R6, R4 ;  /* 0x0000000605050223 */ /* 0x000fc80000000004 */
[----:B------:R-:W-:-:S07]  /*0f30*/  @P0 FMUL.FTZ R2, R5, 2.3283064365386962891e-10 ;  /* 0x2f80000005020820 */ /* 0x000fce0000410000 */
.L_x_9:
[----:B------:R-:W-:Y:S01]  /*0f40*/  HFMA2 R3, -RZ, RZ, 0, 0 ;  /* 0x00000000ff037431 */ /* 0x000fe200000001ff */
[----:B------:R-:W-:Y:S02]  /*0f50*/  MOV R5, R2 ;  /* 0x0000000200057202 */ /* 0x000fe40000000f00 */
[----:B------:R-:W-:-:S04]  /*0f60*/  MOV R2, R7 ;  /* 0x0000000700027202 */ /* 0x000fc80000000f00 */
[----:B------:R-:W-:Y:S05]  /*0f70*/  RET.REL.NODEC R2 `(_Z17compute_distancesPfS_S_im) ;  /* 0xfffffff002207950 */ /* 0x000fea0003c3ffff */
.L_x_10:
[----:B------:R-:W-:-:S00]  /*0f80*/  BRA `(.L_x_10) ;  /* 0xfffffffc00fc7947 */ /* 0x000fc0000383ffff */
[----:B------:R-:W-:-:S00]  /*0f90*/  NOP ;  /* 0x0000000000007918 */ /* 0x000fc00000000000 */
        /* <DEDUP_REMOVED lines=14> */
.L_x_11:


//--------------------- .nv.shared.reserved.0     --------------------------
	.section	.nv.shared.reserved.0,"aw",@nobits
	.weak		__nv_reservedSMEM_offset_0_alias
	.size		__nv_reservedSMEM_offset_0_alias, 0, 64
	.other		__nv_reservedSMEM_offset_0_alias,@"STO_CUDA_RESERVED_SHARED STV_DEFAULT"
__nv_reservedSMEM_offset_0_alias:
	.zero		0
	.zero		64


//--------------------- .nv.constant0._Z17compute_distancesPfS_S_im --------------------------
	.section	.nv.constant0._Z17compute_distancesPfS_S_im,"a",@progbits
	.sectionflags	@""
	.align	4
.nv.constant0._Z17compute_distancesPfS_S_im:
	.zero		936


//--------------------- SYMBOLS --------------------------

	.type		.nv.reservedSmem.offset0,@object
	.size		.nv.reservedSmem.offset0,0x4
